	.headerflags	@"EF_CUDA_TEXMODE_UNIFIED EF_CUDA_64BIT_ADDRESS EF_CUDA_ACCELERATORS EF_CUDA_SM90 EF_CUDA_VIRTUAL_SM(EF_CUDA_SM90)"
	.elftype	@"ET_EXEC"


//--------------------- .nv.info                  --------------------------
	.section	.nv.info,"",@"SHT_CUDA_INFO"
	.align	4


	//----- nvinfo : EIATTR_REGCOUNT
	.align		4
        /*0000*/ 	.byte	0x04, 0x2f
        /*0002*/ 	.short	(.L_3 - .L_2)
	.align		4
.L_2:
        /*0004*/ 	.word	index@(triton_poi_fused__native_batch_norm_legit_no_training_relu_13)
        /*0008*/ 	.word	0x00000030


	//----- nvinfo : EIATTR_MIN_STACK_SIZE
	.align		4
.L_3:
        /*000c*/ 	.byte	0x04, 0x12
        /*000e*/ 	.short	(.L_5 - .L_4)
	.align		4
.L_4:
        /*0010*/ 	.word	index@(triton_poi_fused__native_batch_norm_legit_no_training_relu_13)
        /*0014*/ 	.word	0x00000000


	//----- nvinfo : EIATTR_FRAME_SIZE
	.align		4
.L_5:
        /*0018*/ 	.byte	0x04, 0x11
        /*001a*/ 	.short	(.L_7 - .L_6)
	.align		4
.L_6:
        /*001c*/ 	.word	index@(triton_poi_fused__native_batch_norm_legit_no_training_relu_13)
        /*0020*/ 	.word	0x00000000


	//----- nvinfo : EIATTR_MIN_STACK_SIZE
	.align		4
.L_7:
        /*0024*/ 	.byte	0x04, 0x12
        /*0026*/ 	.short	(.L_9 - .L_8)
	.align		4
.L_8:
        /*0028*/ 	.word	index@(triton_poi_fused__native_batch_norm_legit_no_training_relu_13)
        /*002c*/ 	.word	0x00000000
.L_9:


//--------------------- .nv.info.triton_poi_fused__native_batch_norm_legit_no_training_relu_13 --------------------------
	.section	.nv.info.triton_poi_fused__native_batch_norm_legit_no_training_relu_13,"",@"SHT_CUDA_INFO"
	.sectionflags	@""
	.align	4


	//----- nvinfo : EIATTR_CUDA_API_VERSION
	.align		4
        /*0000*/ 	.byte	0x04, 0x37
        /*0002*/ 	.short	(.L_11 - .L_10)
.L_10:
        /*0004*/ 	.word	0x0000007c


	//----- nvinfo : EIATTR_KPARAM_INFO
	.align		4
.L_11:
        /*0008*/ 	.byte	0x04, 0x17
        /*000a*/ 	.short	(.L_13 - .L_12)
.L_12:
        /*000c*/ 	.word	0x00000000
        /*0010*/ 	.short	0x0006
        /*0012*/ 	.short	0x0030
        /*0014*/ 	.byte	0x00, 0xf0, 0x11, 0x00


	//----- nvinfo : EIATTR_KPARAM_INFO
	.align		4
.L_13:
        /*0018*/ 	.byte	0x04, 0x17
        /*001a*/ 	.short	(.L_15 - .L_14)
.L_14:
        /*001c*/ 	.word	0x00000000
        /*0020*/ 	.short	0x0005
        /*0022*/ 	.short	0x0028
        /*0024*/ 	.byte	0x00, 0xf4, 0x21, 0x00


	//----- nvinfo : EIATTR_KPARAM_INFO
	.align		4
.L_15:
        /*0028*/ 	.byte	0x04, 0x17
        /*002a*/ 	.short	(.L_17 - .L_16)
.L_16:
        /*002c*/ 	.word	0x00000000
        /*0030*/ 	.short	0x0004
        /*0032*/ 	.short	0x0020
        /*0034*/ 	.byte	0x00, 0xf4, 0x21, 0x00


	//----- nvinfo : EIATTR_KPARAM_INFO
	.align		4
.L_17:
        /*0038*/ 	.byte	0x04, 0x17
        /*003a*/ 	.short	(.L_19 - .L_18)
.L_18:
        /*003c*/ 	.word	0x00000000
        /*0040*/ 	.short	0x0003
        /*0042*/ 	.short	0x0018
        /*0044*/ 	.byte	0x00, 0xf4, 0x21, 0x00


	//----- nvinfo : EIATTR_KPARAM_INFO
	.align		4
.L_19:
        /*0048*/ 	.byte	0x04, 0x17
        /*004a*/ 	.short	(.L_21 - .L_20)
.L_20:
        /*004c*/ 	.word	0x00000000
        /*0050*/ 	.short	0x0002
        /*0052*/ 	.short	0x0010
        /*0054*/ 	.byte	0x00, 0xf4, 0x21, 0x00


	//----- nvinfo : EIATTR_KPARAM_INFO
	.align		4
.L_21:
        /*0058*/ 	.byte	0x04, 0x17
        /*005a*/ 	.short	(.L_23 - .L_22)
.L_22:
        /*005c*/ 	.word	0x00000000
        /*0060*/ 	.short	0x0001
        /*0062*/ 	.short	0x0008
        /*0064*/ 	.byte	0x00, 0xf4, 0x21, 0x00


	//----- nvinfo : EIATTR_KPARAM_INFO
	.align		4
.L_23:
        /*0068*/ 	.byte	0x04, 0x17
        /*006a*/ 	.short	(.L_25 - .L_24)
.L_24:
        /*006c*/ 	.word	0x00000000
        /*0070*/ 	.short	0x0000
        /*0072*/ 	.short	0x0000
        /*0074*/ 	.byte	0x00, 0xf4, 0x21, 0x00


	//----- nvinfo : EIATTR_SPARSE_MMA_MASK
	.align		4
.L_25:
        /*0078*/ 	.byte	0x03, 0x50
        /*007a*/ 	.short	0x0000


	//----- nvinfo : EIATTR_MAXREG_COUNT
	.align		4
        /*007c*/ 	.byte	0x03, 0x1b
        /*007e*/ 	.short	0x00ff


	//----- nvinfo : EIATTR_EXIT_INSTR_OFFSETS
	.align		4
        /*0080*/ 	.byte	0x04, 0x1c
        /*0082*/ 	.short	(.L_27 - .L_26)


	//   ....[0]....
.L_26:
        /*0084*/ 	.word	0x00001240


	//   ....[1]....
        /*0088*/ 	.word	0x00001260


	//----- nvinfo : EIATTR_REQNTID
	.align		4
.L_27:
        /*008c*/ 	.byte	0x04, 0x10
        /*008e*/ 	.short	(.L_29 - .L_28)
.L_28:
        /*0090*/ 	.word	0x00000080
        /*0094*/ 	.word	0x00000001
        /*0098*/ 	.word	0x00000001


	//----- nvinfo : EIATTR_CBANK_PARAM_SIZE
	.align		4
.L_29:
        /*009c*/ 	.byte	0x03, 0x19
        /*009e*/ 	.short	0x0034


	//----- nvinfo : EIATTR_PARAM_CBANK
	.align		4
        /*00a0*/ 	.byte	0x04, 0x0a
        /*00a2*/ 	.short	(.L_31 - .L_30)
	.align		4
.L_30:
        /*00a4*/ 	.word	index@(.nv.constant0.triton_poi_fused__native_batch_norm_legit_no_training_relu_13)
        /*00a8*/ 	.short	0x0210
        /*00aa*/ 	.short	0x0034


	//----- nvinfo : EIATTR_SW_WAR
	.align		4
.L_31:
        /*00ac*/ 	.byte	0x04, 0x36
        /*00ae*/ 	.short	(.L_33 - .L_32)
.L_32:
        /*00b0*/ 	.word	0x00000008
.L_33:


//--------------------- .nv.callgraph             --------------------------
	.section	.nv.callgraph,"",@"SHT_CUDA_CALLGRAPH"
	.align	4
	.sectionentsize	8
	.align		4
        /*0000*/ 	.word	0x00000000
	.align		4
        /*0004*/ 	.word	0xffffffff
	.align		4
        /*0008*/ 	.word	0x00000000
	.align		4
        /*000c*/ 	.word	0xfffffffe
	.align		4
        /*0010*/ 	.word	0x00000000
	.align		4
        /*0014*/ 	.word	0xfffffffd
	.align		4
        /*0018*/ 	.word	0x00000000
	.align		4
        /*001c*/ 	.word	0xfffffffc


//--------------------- .nv.constant4             --------------------------
	.section	.nv.constant4,"a",@progbits
	.align	8
	.align		8
.nv.constant4:
        /*0000*/ 	.dword	_$_str
	.align		8
        /*0008*/ 	.dword	_$_str_$_2


//--------------------- .text.triton_poi_fused__native_batch_norm_legit_no_training_relu_13 --------------------------
	.section	.text.triton_poi_fused__native_batch_norm_legit_no_training_relu_13,"ax",@progbits
	.align	128
        .global         triton_poi_fused__native_batch_norm_legit_no_training_relu_13
        .type           triton_poi_fused__native_batch_norm_legit_no_training_relu_13,@function
        .size           triton_poi_fused__native_batch_norm_legit_no_training_relu_13,(.L_x_1 - triton_poi_fused__native_batch_norm_legit_no_training_relu_13)
        .other          triton_poi_fused__native_batch_norm_legit_no_training_relu_13,@"STO_CUDA_ENTRY STV_DEFAULT"
triton_poi_fused__native_batch_norm_legit_no_training_relu_13:
.text.triton_poi_fused__native_batch_norm_legit_no_training_relu_13:
[----:B------:R-:W0:Y:S01]  /*0000*/  LDC R1, c[0x0][0x28] ;  /* 0x00000a00ff017b82 */ /* 0x000e220000000800 */
[----:B------:R-:W1:Y:S07]  /*0010*/  S2R R0, SR_TID.X ;  /* 0x0000000000007919 */ /* 0x000e6e0000002100 */
[----:B------:R-:W2:Y:S01]  /*0020*/  LDC.64 R10, c[0x0][0x220] ;  /* 0x00008800ff0a7b82 */ /* 0x000ea20000000a00 */
[----:B------:R-:W-:Y:S01]  /*0030*/  CS2R R40, SRZ ;  /* 0x0000000000287805 */ /* 0x000fe2000001ff00 */
[----:B------:R-:W-:Y:S01]  /*0040*/  ULDC.64 UR4, c[0x0][0x208] ;  /* 0x0000820000047ab9 */ /* 0x000fe20000000a00 */
[----:B------:R-:W3:Y:S01]  /*0050*/  S2R R3, SR_CTAID.X ;  /* 0x0000000000037919 */ /* 0x000ee20000002500 */
[----:B------:R-:W-:-:S02]  /*0060*/  CS2R R38, SRZ ;  /* 0x0000000000267805 */ /* 0x000fc4000001ff00 */
[----:B------:R-:W-:Y:S02]  /*0070*/  CS2R R42, SRZ ;  /* 0x00000000002a7805 */ /* 0x000fe4000001ff00 */
[----:B------:R-:W4:Y:S01]  /*0080*/  LDC.64 R18, c[0x0][0x218] ;  /* 0x00008600ff127b82 */ /* 0x000f220000000a00 */
[----:B-1----:R-:W-:-:S04]  /*0090*/  SHF.L.U32 R0, R0, 0x2, RZ ;  /* 0x0000000200007819 */ /* 0x002fc800000006ff */
[----:B------:R-:W-:-:S04]  /*00a0*/  LOP3.LUT R0, R0, 0x1fc, RZ, 0xc0, !PT ;  /* 0x000001fc00007812 */ /* 0x000fc800078ec0ff */
[----:B---3--:R-:W-:-:S04]  /*00b0*/  LEA R0, R3, R0, 0xa ;  /* 0x0000000003007211 */ /* 0x008fc800078e50ff */
[----:B------:R-:W-:Y:S01]  /*00c0*/  IADD3 R3, R0, 0x2, RZ ;  /* 0x0000000200037810 */ /* 0x000fe20007ffe0ff */
[C---:B------:R-:W-:Y:S01]  /*00d0*/  IMAD.HI R4, R0.reuse, 0x60f25deb, RZ ;  /* 0x60f25deb00047827 */ /* 0x040fe200078e02ff */
[----:B------:R-:W-:Y:S02]  /*00e0*/  IADD3 R2, R0, 0x1, RZ ;  /* 0x0000000100027810 */ /* 0x000fe40007ffe0ff */
[----:B------:R-:W-:Y:S01]  /*00f0*/  ISETP.GE.AND P1, PT, R0, 0x1fb00, PT ;  /* 0x0001fb000000780c */ /* 0x000fe20003f26270 */
[----:B------:R-:W-:Y:S01]  /*0100*/  IMAD.HI R7, R3, 0x60f25deb, RZ ;  /* 0x60f25deb03077827 */ /* 0x000fe200078e02ff */
[----:B------:R-:W-:Y:S02]  /*0110*/  SHF.R.U32.HI R3, RZ, 0x1f, R4 ;  /* 0x0000001fff037819 */ /* 0x000fe40000011604 */
[----:B------:R-:W-:Y:S01]  /*0120*/  IADD3 R15, R0, 0x200, RZ ;  /* 0x00000200000f7810 */ /* 0x000fe20007ffe0ff */
[----:B------:R-:W-:Y:S01]  /*0130*/  IMAD.HI R5, R2, 0x60f25deb, RZ ;  /* 0x60f25deb02057827 */ /* 0x000fe200078e02ff */
[----:B------:R-:W-:-:S02]  /*0140*/  LEA.HI.SX32 R3, R4, R3, 0x1a ;  /* 0x0000000304037211 */ /* 0x000fc400078fd2ff */
[----:B------:R-:W-:Y:S01]  /*0150*/  IADD3 R2, R0, 0x3, RZ ;  /* 0x0000000300027810 */ /* 0x000fe20007ffe0ff */
[----:B------:R-:W-:Y:S01]  /*0160*/  IMAD.HI R31, R15, 0x60f25deb, RZ ;  /* 0x60f25deb0f1f7827 */ /* 0x000fe200078e02ff */
[----:B------:R-:W-:Y:S02]  /*0170*/  SHF.R.U32.HI R6, RZ, 0x1f, R5 ;  /* 0x0000001fff067819 */ /* 0x000fe40000011605 */
[----:B------:R-:W-:Y:S01]  /*0180*/  SHF.R.U32.HI R4, RZ, 0x1f, R7 ;  /* 0x0000001fff047819 */ /* 0x000fe20000011607 */
[----:B------:R-:W-:Y:S01]  /*0190*/  IMAD.HI R8, R3, 0x2aaaaaab, RZ ;  /* 0x2aaaaaab03087827 */ /* 0x000fe200078e02ff */
[----:B------:R-:W-:Y:S02]  /*01a0*/  LEA.HI.SX32 R6, R5, R6, 0x1a ;  /* 0x0000000605067211 */ /* 0x000fe400078fd2ff */
[----:B------:R-:W-:Y:S01]  /*01b0*/  LEA.HI.SX32 R7, R7, R4, 0x1a ;  /* 0x0000000407077211 */ /* 0x000fe200078fd2ff */
[----:B------:R-:W-:Y:S01]  /*01c0*/  IMAD.HI R2, R2, 0x60f25deb, RZ ;  /* 0x60f25deb02027827 */ /* 0x000fe200078e02ff */
[----:B------:R-:W-:-:S03]  /*01d0*/  SHF.R.U32.HI R9, RZ, 0x1f, R8 ;  /* 0x0000001fff097819 */ /* 0x000fc60000011608 */
[----:B------:R-:W-:Y:S01]  /*01e0*/  IMAD.HI R4, R6, 0x2aaaaaab, RZ ;  /* 0x2aaaaaab06047827 */ /* 0x000fe200078e02ff */
[----:B------:R-:W-:Y:S02]  /*01f0*/  SHF.R.U32.HI R5, RZ, 0x1f, R2 ;  /* 0x0000001fff057819 */ /* 0x000fe40000011602 */
[----:B------:R-:W-:Y:S01]  /*0200*/  LEA.HI R8, R8, R9, RZ, 0x1b ;  /* 0x0000000908087211 */ /* 0x000fe200078fd8ff */
[----:B------:R-:W-:Y:S01]  /*0210*/  IMAD.HI R14, R7, 0x2aaaaaab, RZ ;  /* 0x2aaaaaab070e7827 */ /* 0x000fe200078e02ff */
[----:B------:R-:W-:Y:S02]  /*0220*/  LEA.HI.SX32 R12, R2, R5, 0x1a ;  /* 0x00000005020c7211 */ /* 0x000fe400078fd2ff */
[----:B------:R-:W-:Y:S01]  /*0230*/  SHF.R.U32.HI R13, RZ, 0x1f, R4 ;  /* 0x0000001fff0d7819 */ /* 0x000fe20000011604 */
[----:B------:R-:W-:Y:S01]  /*0240*/  IMAD R25, R8, -0xc0, R3 ;  /* 0xffffff4008197824 */ /* 0x000fe200078e0203 */
[----:B------:R-:W-:Y:S01]  /*0250*/  SHF.R.U32.HI R5, RZ, 0x1f, R14 ;  /* 0x0000001fff057819 */ /* 0x000fe2000001160e */
[----:B------:R-:W-:Y:S01]  /*0260*/  IMAD.HI R8, R12, 0x2aaaaaab, RZ ;  /* 0x2aaaaaab0c087827 */ /* 0x000fe200078e02ff */
[----:B------:R-:W-:-:S02]  /*0270*/  LEA.HI R13, R4, R13, RZ, 0x1b ;  /* 0x0000000d040d7211 */ /* 0x000fc400078fd8ff */
[----:B------:R-:W-:Y:S01]  /*0280*/  LEA.HI R14, R14, R5, RZ, 0x1b ;  /* 0x000000050e0e7211 */ /* 0x000fe200078fd8ff */
[----:B--2---:R-:W-:Y:S01]  /*0290*/  IMAD.WIDE R2, R25, 0x4, R10 ;  /* 0x0000000419027825 */ /* 0x004fe200078e020a */
[----:B------:R-:W-:-:S03]  /*02a0*/  SHF.R.U32.HI R9, RZ, 0x1f, R8 ;  /* 0x0000001fff097819 */ /* 0x000fc60000011608 */
[----:B------:R-:W-:Y:S01]  /*02b0*/  IMAD R30, R13, -0xc0, R6 ;  /* 0xffffff400d1e7824 */ /* 0x000fe200078e0206 */
[----:B------:R1:W2:Y:S01]  /*02c0*/  @!P1 LDG.E.EL R41, desc[UR4][R2.64] ;  /* 0x0000000402299981 */ /* 0x0002a2000c2e1900 */
[----:B------:R-:W-:Y:S02]  /*02d0*/  LEA.HI R17, R8, R9, RZ, 0x1b ;  /* 0x0000000908117211 */ /* 0x000fe400078fd8ff */
[----:B------:R-:W-:Y:S01]  /*02e0*/  IMAD.WIDE R4, R30, 0x4, R10 ;  /* 0x000000041e047825 */ /* 0x000fe200078e020a */
[----:B------:R-:W-:-:S03]  /*02f0*/  SHF.R.U32.HI R6, RZ, 0x1f, R31 ;  /* 0x0000001fff067819 */ /* 0x000fc6000001161f */
[----:B------:R-:W-:Y:S01]  /*0300*/  IMAD R12, R17, -0xc0, R12 ;  /* 0xffffff40110c7824 */ /* 0x000fe200078e020c */
[----:B------:R3:W5:Y:S01]  /*0310*/  @!P1 LDG.E.EL R39, desc[UR4][R4.64] ;  /* 0x0000000404279981 */ /* 0x000762000c2e1900 */
[----:B------:R-:W-:Y:S01]  /*0320*/  IMAD R27, R14, -0xc0, R7 ;  /* 0xffffff400e1b7824 */ /* 0x000fe200078e0207 */
[----:B------:R-:W-:Y:S01]  /*0330*/  LEA.HI.SX32 R31, R31, R6, 0x1a ;  /* 0x000000061f1f7211 */ /* 0x000fe200078fd2ff */
[----:B-1----:R-:W-:-:S04]  /*0340*/  IMAD.WIDE R2, R12, 0x4, R10 ;  /* 0x000000040c027825 */ /* 0x002fc800078e020a */
[----:B------:R-:W-:Y:S01]  /*0350*/  IMAD.WIDE R6, R27, 0x4, R10 ;  /* 0x000000041b067825 */ /* 0x000fe200078e020a */
[----:B------:R-:W5:Y:S01]  /*0360*/  @!P1 LDG.E.EL R40, desc[UR4][R2.64] ;  /* 0x0000000402289981 */ /* 0x000f62000c2e1900 */
[----:B------:R-:W-:-:S03]  /*0370*/  IADD3 R8, R0, 0x201, RZ ;  /* 0x0000020100087810 */ /* 0x000fc60007ffe0ff */
[----:B------:R1:W5:Y:S01]  /*0380*/  @!P1 LDG.E.EL R42, desc[UR4][R6.64] ;  /* 0x00000004062a9981 */ /* 0x000362000c2e1900 */
[----:B------:R-:W-:Y:S01]  /*0390*/  IADD3 R9, R0, 0x202, RZ ;  /* 0x0000020200097810 */ /* 0x000fe20007ffe0ff */
[----:B------:R-:W-:-:S04]  /*03a0*/  IMAD.HI R8, R8, 0x60f25deb, RZ ;  /* 0x60f25deb08087827 */ /* 0x000fc800078e02ff */
[----:B------:R-:W-:Y:S01]  /*03b0*/  IMAD.HI R9, R9, 0x60f25deb, RZ ;  /* 0x60f25deb09097827 */ /* 0x000fe200078e02ff */
[----:B---3--:R-:W-:Y:S02]  /*03c0*/  SHF.R.U32.HI R5, RZ, 0x1f, R8 ;  /* 0x0000001fff057819 */ /* 0x008fe40000011608 */
[----:B------:R-:W-:Y:S01]  /*03d0*/  IADD3 R13, R0, 0x203, RZ ;  /* 0x00000203000d7810 */ /* 0x000fe20007ffe0ff */
[----:B01----:R-:W-:Y:S01]  /*03e0*/  IMAD.HI R6, R31, 0x2aaaaaab, RZ ;  /* 0x2aaaaaab1f067827 */ /* 0x003fe200078e02ff */
[----:B------:R-:W-:Y:S02]  /*03f0*/  SHF.R.U32.HI R4, RZ, 0x1f, R9 ;  /* 0x0000001fff047819 */ /* 0x000fe40000011609 */
[----:B------:R-:W-:Y:S01]  /*0400*/  LEA.HI.SX32 R5, R8, R5, 0x1a ;  /* 0x0000000508057211 */ /* 0x000fe200078fd2ff */
[----:B------:R-:W-:Y:S01]  /*0410*/  IMAD.HI R13, R13, 0x60f25deb, RZ ;  /* 0x60f25deb0d0d7827 */ /* 0x000fe200078e02ff */
[----:B------:R-:W-:Y:S02]  /*0420*/  LEA.HI.SX32 R4, R9, R4, 0x1a ;  /* 0x0000000409047211 */ /* 0x000fe400078fd2ff */
[----:B------:R-:W-:Y:S01]  /*0430*/  SHF.R.U32.HI R7, RZ, 0x1f, R6 ;  /* 0x0000001fff077819 */ /* 0x000fe20000011606 */
[----:B------:R-:W-:Y:S01]  /*0440*/  IMAD.HI R8, R5, 0x2aaaaaab, RZ ;  /* 0x2aaaaaab05087827 */ /* 0x000fe200078e02ff */
[----:B------:R-:W-:-:S02]  /*0450*/  ISETP.GE.AND P0, PT, R15, 0x1fb00, PT ;  /* 0x0001fb000f00780c */ /* 0x000fc40003f06270 */
[----:B------:R-:W-:Y:S01]  /*0460*/  LEA.HI R6, R6, R7, RZ, 0x1b ;  /* 0x0000000706067211 */ /* 0x000fe200078fd8ff */
[----:B------:R-:W-:Y:S01]  /*0470*/  IMAD.HI R9, R4, 0x2aaaaaab, RZ ;  /* 0x2aaaaaab04097827 */ /* 0x000fe200078e02ff */
[----:B------:R-:W-:Y:S02]  /*0480*/  SHF.R.U32.HI R14, RZ, 0x1f, R13 ;  /* 0x0000001fff0e7819 */ /* 0x000fe4000001160d */
[----:B------:R-:W-:Y:S01]  /*0490*/  SHF.R.U32.HI R7, RZ, 0x1f, R8 ;  /* 0x0000001fff077819 */ /* 0x000fe20000011608 */
[----:B------:R-:W-:Y:S01]  /*04a0*/  IMAD R31, R6, -0xc0, R31 ;  /* 0xffffff40061f7824 */ /* 0x000fe200078e021f */
[----:B------:R-:W-:Y:S02]  /*04b0*/  LEA.HI.SX32 R14, R13, R14, 0x1a ;  /* 0x0000000e0d0e7211 */ /* 0x000fe400078fd2ff */
[----:B------:R-:W-:Y:S02]  /*04c0*/  SHF.R.U32.HI R20, RZ, 0x1f, R9 ;  /* 0x0000001fff147819 */ /* 0x000fe40000011609 */
[----:B------:R-:W-:-:S02]  /*04d0*/  CS2R R36, SRZ ;  /* 0x0000000000247805 */ /* 0x000fc4000001ff00 */
[----:B------:R-:W-:Y:S01]  /*04e0*/  LEA.HI R16, R8, R7, RZ, 0x1b ;  /* 0x0000000708107211 */ /* 0x000fe200078fd8ff */
[----:B------:R-:W-:Y:S01]  /*04f0*/  IMAD.WIDE R28, R31, 0x4, R10 ;  /* 0x000000041f1c7825 */ /* 0x000fe200078e020a */
[----:B------:R-:W-:Y:S02]  /*0500*/  LEA.HI R13, R9, R20, RZ, 0x1b ;  /* 0x00000014090d7211 */ /* 0x000fe400078fd8ff */
[----:B------:R-:W-:Y:S01]  /*0510*/  CS2R R2, SRZ ;  /* 0x0000000000027805 */ /* 0x000fe2000001ff00 */
[----:B------:R-:W-:Y:S01]  /*0520*/  IMAD.HI R17, R14, 0x2aaaaaab, RZ ;  /* 0x2aaaaaab0e117827 */ /* 0x000fe200078e02ff */
[----:B------:R-:W3:Y:S03]  /*0530*/  @!P0 LDG.E.EL R37, desc[UR4][R28.64] ;  /* 0x000000041c258981 */ /* 0x000ee6000c2e1900 */
[----:B----4-:R-:W-:Y:S01]  /*0540*/  IMAD.WIDE R20, R27, 0x4, R18 ;  /* 0x000000041b147825 */ /* 0x010fe200078e0212 */
[----:B------:R-:W-:-:S03]  /*0550*/  SHF.R.U32.HI R22, RZ, 0x1f, R17 ;  /* 0x0000001fff167819 */ /* 0x000fc60000011611 */
[----:B------:R-:W-:Y:S01]  /*0560*/  IMAD R45, R16, -0xc0, R5 ;  /* 0xffffff40102d7824 */ /* 0x000fe200078e0205 */
[----:B------:R0:W4:Y:S01]  /*0570*/  @!P1 LDG.E.EL R3, desc[UR4][R20.64] ;  /* 0x0000000414039981 */ /* 0x000122000c2e1900 */
[----:B------:R-:W-:Y:S01]  /*0580*/  LEA.HI R35, R17, R22, RZ, 0x1b ;  /* 0x0000001611237211 */ /* 0x000fe200078fd8ff */
[----:B------:R-:W-:Y:S01]  /*0590*/  IMAD R13, R13, -0xc0, R4 ;  /* 0xffffff400d0d7824 */ /* 0x000fe200078e0204 */
[----:B------:R-:W-:Y:S01]  /*05a0*/  CS2R R4, SRZ ;  /* 0x0000000000047805 */ /* 0x000fe2000001ff00 */
[----:B------:R-:W-:-:S04]  /*05b0*/  IMAD.WIDE R16, R12, 0x4, R18 ;  /* 0x000000040c107825 */ /* 0x000fc800078e0212 */
[----:B0-----:R-:W-:Y:S01]  /*05c0*/  IMAD.WIDE R20, R45, 0x4, R10 ;  /* 0x000000042d147825 */ /* 0x001fe200078e020a */
[----:B------:R0:W4:Y:S04]  /*05d0*/  @!P1 LDG.E.EL R4, desc[UR4][R16.64] ;  /* 0x0000000410049981 */ /* 0x000128000c2e1900 */
[----:B------:R-:W4:Y:S01]  /*05e0*/  @!P0 LDG.E.EL R38, desc[UR4][R20.64] ;  /* 0x0000000414268981 */ /* 0x000f22000c2e1900 */
[----:B------:R-:W-:Y:S02]  /*05f0*/  IMAD R35, R35, -0xc0, R14 ;  /* 0xffffff4023237824 */ /* 0x000fe400078e020e */
[----:B------:R-:W1:Y:S01]  /*0600*/  LDC.64 R14, c[0x0][0x228] ;  /* 0x00008a00ff0e7b82 */ /* 0x000e620000000a00 */
[----:B0-----:R-:W-:-:S04]  /*0610*/  IMAD.WIDE R16, R13, 0x4, R10 ;  /* 0x000000040d107825 */ /* 0x001fc800078e020a */
[----:B------:R-:W-:Y:S01]  /*0620*/  IMAD.WIDE R10, R35, 0x4, R10 ;  /* 0x00000004230a7825 */ /* 0x000fe200078e020a */
[----:B------:R0:W4:Y:S04]  /*0630*/  @!P0 LDG.E.EL R43, desc[UR4][R16.64] ;  /* 0x00000004102b8981 */ /* 0x000128000c2e1900 */
[----:B------:R-:W4:Y:S01]  /*0640*/  @!P0 LDG.E.EL R36, desc[UR4][R10.64] ;  /* 0x000000040a248981 */ /* 0x000f22000c2e1900 */
[----:B------:R-:W-:Y:S01]  /*0650*/  CS2R R32, SRZ ;  /* 0x0000000000207805 */ /* 0x000fe2000001ff00 */
[----:B------:R-:W-:Y:S01]  /*0660*/  IMAD.WIDE R8, R25, 0x4, R18 ;  /* 0x0000000419087825 */ /* 0x000fe200078e0212 */
[----:B------:R-:W-:-:S03]  /*0670*/  CS2R R6, SRZ ;  /* 0x0000000000067805 */ /* 0x000fc6000001ff00 */
[--C-:B------:R-:W-:Y:S01]  /*0680*/  IMAD.WIDE R22, R30, 0x4, R18.reuse ;  /* 0x000000041e167825 */ /* 0x100fe200078e0212 */
[----:B------:R0:W4:Y:S02]  /*0690*/  @!P1 LDG.E.EL R33, desc[UR4][R8.64] ;  /* 0x0000000408219981 */ /* 0x000124000c2e1900 */
[----:B0-----:R-:W0:Y:S01]  /*06a0*/  LDC.64 R16, c[0x0][0x230] ;  /* 0x00008c00ff107b82 */ /* 0x001e220000000a00 */
[--C-:B------:R-:W-:Y:S01]  /*06b0*/  IMAD.WIDE R28, R45, 0x4, R18.reuse ;  /* 0x000000042d1c7825 */ /* 0x100fe200078e0212 */
[----:B------:R1:W4:Y:S04]  /*06c0*/  @!P1 LDG.E.EL R2, desc[UR4][R22.64] ;  /* 0x0000000416029981 */ /* 0x000328000c2e1900 */
[----:B------:R1:W4:Y:S01]  /*06d0*/  @!P0 LDG.E.EL R6, desc[UR4][R28.64] ;  /* 0x000000041c068981 */ /* 0x000322000c2e1900 */
[----:B------:R-:W-:-:S04]  /*06e0*/  IMAD.WIDE R8, R31, 0x4, R18 ;  /* 0x000000041f087825 */ /* 0x000fc800078e0212 */
[--C-:B-1----:R-:W-:Y:S01]  /*06f0*/  IMAD.WIDE R22, R13, 0x4, R18.reuse ;  /* 0x000000040d167825 */ /* 0x102fe200078e0212 */
[----:B------:R1:W4:Y:S03]  /*0700*/  @!P0 LDG.E.EL R5, desc[UR4][R8.64] ;  /* 0x0000000408058981 */ /* 0x000326000c2e1900 */
[----:B------:R-:W-:Y:S01]  /*0710*/  IMAD.WIDE R18, R35, 0x4, R18 ;  /* 0x0000000423127825 */ /* 0x000fe200078e0212 */
[----:B------:R1:W4:Y:S03]  /*0720*/  @!P0 LDG.E.EL R7, desc[UR4][R22.64] ;  /* 0x0000000416078981 */ /* 0x000326000c2e1900 */
[----:B------:R-:W-:Y:S01]  /*0730*/  IMAD.WIDE R28, R25, 0x4, R14 ;  /* 0x00000004191c7825 */ /* 0x000fe200078e020e */
[----:B-1----:R-:W-:Y:S02]  /*0740*/  CS2R R8, SRZ ;  /* 0x0000000000087805 */ /* 0x002fe4000001ff00 */
[----:B------:R-:W-:-:S02]  /*0750*/  CS2R R10, SRZ ;  /* 0x00000000000a7805 */ /* 0x000fc4000001ff00 */
[----:B------:R-:W-:Y:S01]  /*0760*/  CS2R R20, SRZ ;  /* 0x0000000000147805 */ /* 0x000fe2000001ff00 */
[----:B------:R-:W-:Y:S01]  /*0770*/  IMAD.WIDE R22, R30, 0x4, R14 ;  /* 0x000000041e167825 */ /* 0x000fe200078e020e */
[----:B------:R1:W4:Y:S04]  /*0780*/  @!P0 LDG.E.EL R8, desc[UR4][R18.64] ;  /* 0x0000000412088981 */ /* 0x000328000c2e1900 */
[----:B------:R0:W4:Y:S01]  /*0790*/  @!P1 LDG.E.EL R9, desc[UR4][R28.64] ;  /* 0x000000041c099981 */ /* 0x000122000c2e1900 */
[----:B------:R-:W-:-:S03]  /*07a0*/  HFMA2.MMA R24, -RZ, RZ, 0, 0 ;  /* 0x00000000ff187435 */ /* 0x000fc600000001ff */
[----:B------:R0:W4:Y:S01]  /*07b0*/  @!P1 LDG.E.EL R10, desc[UR4][R22.64] ;  /* 0x00000004160a9981 */ /* 0x000122000c2e1900 */
[----:B-1----:R-:W-:-:S04]  /*07c0*/  IMAD.WIDE R18, R27, 0x4, R14 ;  /* 0x000000041b127825 */ /* 0x002fc800078e020e */
[----:B0-----:R-:W-:Y:S01]  /*07d0*/  IMAD.WIDE R28, R12, 0x4, R14 ;  /* 0x000000040c1c7825 */ /* 0x001fe200078e020e */
[----:B------:R0:W4:Y:S01]  /*07e0*/  @!P1 LDG.E.EL R11, desc[UR4][R18.64] ;  /* 0x00000004120b9981 */ /* 0x000122000c2e1900 */
[----:B------:R-:W-:-:S03]  /*07f0*/  CS2R R22, SRZ ;  /* 0x0000000000167805 */ /* 0x000fc6000001ff00 */
[----:B------:R1:W4:Y:S01]  /*0800*/  @!P1 LDG.E.EL R20, desc[UR4][R28.64] ;  /* 0x000000041c149981 */ /* 0x000322000c2e1900 */
[----:B0-----:R-:W-:-:S04]  /*0810*/  IMAD.WIDE R18, R31, 0x4, R14 ;  /* 0x000000041f127825 */ /* 0x001fc800078e020e */
[--C-:B-1----:R-:W-:Y:S01]  /*0820*/  IMAD.WIDE R28, R45, 0x4, R14.reuse ;  /* 0x000000042d1c7825 */ /* 0x102fe200078e020e */
[----:B------:R0:W4:Y:S04]  /*0830*/  @!P0 LDG.E.EL R21, desc[UR4][R18.64] ;  /* 0x0000000412158981 */ /* 0x000128000c2e1900 */
[----:B------:R1:W4:Y:S01]  /*0840*/  @!P0 LDG.E.EL R22, desc[UR4][R28.64] ;  /* 0x000000041c168981 */ /* 0x000322000c2e1900 */
[----:B0-----:R-:W-:-:S04]  /*0850*/  IMAD.WIDE R18, R13, 0x4, R14 ;  /* 0x000000040d127825 */ /* 0x001fc800078e020e */
[----:B------:R-:W-:Y:S01]  /*0860*/  IMAD.WIDE R14, R35, 0x4, R14 ;  /* 0x00000004230e7825 */ /* 0x000fe200078e020e */
[----:B------:R0:W4:Y:S03]  /*0870*/  @!P0 LDG.E.EL R23, desc[UR4][R18.64] ;  /* 0x0000000412178981 */ /* 0x000126000c2e1900 */
[--C-:B-1----:R-:W-:Y:S01]  /*0880*/  IMAD.WIDE R28, R25, 0x4, R16.reuse ;  /* 0x00000004191c7825 */ /* 0x102fe200078e0210 */
[----:B------:R-:W-:Y:S01]  /*0890*/  HFMA2.MMA R25, -RZ, RZ, 0, 0 ;  /* 0x00000000ff197435 */ /* 0x000fe200000001ff */
[----:B------:R1:W4:Y:S02]  /*08a0*/  @!P0 LDG.E.EL R24, desc[UR4][R14.64] ;  /* 0x000000040e188981 */ /* 0x000324000c2e1900 */
[----:B0-----:R-:W-:-:S04]  /*08b0*/  IMAD.WIDE R18, R30, 0x4, R16 ;  /* 0x000000041e127825 */ /* 0x001fc800078e0210 */
[--C-:B-1----:R-:W-:Y:S01]  /*08c0*/  IMAD.WIDE R14, R27, 0x4, R16.reuse ;  /* 0x000000041b0e7825 */ /* 0x102fe200078e0210 */
[----:B------:R-:W-:Y:S02]  /*08d0*/  HFMA2.MMA R27, -RZ, RZ, 0, 0 ;  /* 0x00000000ff1b7435 */ /* 0x000fe400000001ff */
[----:B------:R0:W4:Y:S01]  /*08e0*/  @!P1 LDG.E.EL R25, desc[UR4][R18.64] ;  /* 0x0000000412199981 */ /* 0x000122000c2e1900 */
[----:B------:R-:W-:Y:S01]  /*08f0*/  HFMA2.MMA R34, -RZ, RZ, 0, 0 ;  /* 0x00000000ff227435 */ /* 0x000fe200000001ff */
[----:B------:R-:W-:Y:S01]  /*0900*/  MOV R30, RZ ;  /* 0x000000ff001e7202 */ /* 0x000fe20000000f00 */
[----:B------:R-:W-:-:S05]  /*0910*/  IMAD.WIDE R44, R45, 0x4, R16 ;  /* 0x000000042d2c7825 */ /* 0x000fca00078e0210 */
[----:B------:R1:W4:Y:S01]  /*0920*/  @!P1 LDG.E.EL R30, desc[UR4][R14.64] ;  /* 0x000000040e1e9981 */ /* 0x000322000c2e1900 */
[----:B0-----:R-:W-:-:S05]  /*0930*/  IMAD.WIDE R18, R12, 0x4, R16 ;  /* 0x000000040c127825 */ /* 0x001fca00078e0210 */
[----:B------:R0:W4:Y:S01]  /*0940*/  @!P1 LDG.E.EL R27, desc[UR4][R18.64] ;  /* 0x00000004121b9981 */ /* 0x000122000c2e1900 */
[----:B-1----:R-:W-:-:S04]  /*0950*/  IMAD.WIDE R14, R31, 0x4, R16 ;  /* 0x000000041f0e7825 */ /* 0x002fc800078e0210 */
[--C-:B0-----:R-:W-:Y:S01]  /*0960*/  IMAD.WIDE R18, R13, 0x4, R16.reuse ;  /* 0x000000040d127825 */ /* 0x101fe200078e0210 */
[----:B------:R-:W-:Y:S01]  /*0970*/  MOV R31, RZ ;  /* 0x000000ff001f7202 */ /* 0x000fe20000000f00 */
[----:B------:R-:W4:Y:S02]  /*0980*/  @!P0 LDG.E.EL R32, desc[UR4][R14.64] ;  /* 0x000000040e208981 */ /* 0x000f24000c2e1900 */
[----:B------:R-:W-:Y:S02]  /*0990*/  IMAD.WIDE R16, R35, 0x4, R16 ;  /* 0x0000000423107825 */ /* 0x000fe400078e0210 */
[----:B------:R-:W4:Y:S01]  /*09a0*/  @!P0 LDG.E.EL R34, desc[UR4][R18.64] ;  /* 0x0000000412228981 */ /* 0x000f22000c2e1900 */
[----:B------:R-:W-:-:S03]  /*09b0*/  MOV R35, RZ ;  /* 0x000000ff00237202 */ /* 0x000fc60000000f00 */
[----:B------:R-:W4:Y:S04]  /*09c0*/  @!P0 LDG.E.EL R31, desc[UR4][R44.64] ;  /* 0x000000042c1f8981 */ /* 0x000f28000c2e1900 */
[----:B------:R0:W4:Y:S02]  /*09d0*/  @!P0 LDG.E.EL R35, desc[UR4][R16.64] ;  /* 0x0000000410238981 */ /* 0x000124000c2e1900 */
[----:B0-----:R-:W-:Y:S01]  /*09e0*/  HFMA2.MMA R16, -RZ, RZ, 1.625, 0 ;  /* 0x3e800000ff107435 */ /* 0x001fe200000001ff */
[----:B--2---:R-:W-:-:S06]  /*09f0*/  FADD R41, R41, 0.0010000000474974513054 ;  /* 0x3a83126f29297421 */ /* 0x004fcc0000000000 */
[----:B------:R-:W0:Y:S01]  /*0a00*/  MUFU.SQRT R41, R41 ;  /* 0x0000002900297308 */ /* 0x000e220000002000 */
[----:B-----5:R-:W-:-:S07]  /*0a10*/  FADD R39, R39, 0.0010000000474974513054 ;  /* 0x3a83126f27277421 */ /* 0x020fce0000000000 */
[----:B------:R-:W1:Y:S01]  /*0a20*/  MUFU.SQRT R18, R39 ;  /* 0x0000002700127308 */ /* 0x000e620000002000 */
[----:B------:R-:W-:Y:S01]  /*0a30*/  FADD R40, R40, 0.0010000000474974513054 ;  /* 0x3a83126f28287421 */ /* 0x000fe20000000000 */
[----:B------:R-:W-:Y:S01]  /*0a40*/  FADD R42, R42, 0.0010000000474974513054 ;  /* 0x3a83126f2a2a7421 */ /* 0x000fe20000000000 */
[----:B0-----:R-:W-:-:S05]  /*0a50*/  FSETP.GT.AND P3, PT, R41, 8.50705917302346158658e+37, PT ;  /* 0x7e8000002900780b */ /* 0x001fca0003f64000 */
[----:B------:R-:W-:Y:S01]  /*0a60*/  MUFU.SQRT R40, R40 ;  /* 0x0000002800287308 */ /* 0x000fe20000002000 */
[----:B------:R-:W-:-:S07]  /*0a70*/  FSETP.GEU.AND P6, PT, R41, 1.175494350822287508e-38, PT ;  /* 0x008000002900780b */ /* 0x000fce0003fce000 */
[----:B------:R0:W2:Y:S01]  /*0a80*/  MUFU.SQRT R19, R42 ;  /* 0x0000002a00137308 */ /* 0x0000a20000002000 */
[----:B-1----:R-:W-:Y:S01]  /*0a90*/  FSETP.GT.AND P5, PT, R18, 8.50705917302346158658e+37, PT ;  /* 0x7e8000001200780b */ /* 0x002fe20003fa4000 */
[----:B------:R-:W-:Y:S01]  /*0aa0*/  @P3 FMUL R41, R41, 0.25 ;  /* 0x3e80000029293820 */ /* 0x000fe20000400000 */
[----:B0-----:R-:W-:-:S03]  /*0ab0*/  FSEL R42, R16, 1, P3 ;  /* 0x3f800000102a7808 */ /* 0x001fc60001800000 */
[----:B------:R-:W-:Y:S01]  /*0ac0*/  @!P6 FMUL R41, R41, 16777216 ;  /* 0x4b8000002929e820 */ /* 0x000fe20000400000 */
[----:B------:R-:W-:Y:S01]  /*0ad0*/  FSETP.GEU.AND P2, PT, R18, 1.175494350822287508e-38, PT ;  /* 0x008000001200780b */ /* 0x000fe20003f4e000 */
[----:B------:R-:W-:Y:S01]  /*0ae0*/  @!P6 FMUL R42, R42, 16777216 ;  /* 0x4b8000002a2ae820 */ /* 0x000fe20000400000 */
[----:B--2---:R-:W-:Y:S02]  /*0af0*/  FSETP.GT.AND P4, PT, R19, 8.50705917302346158658e+37, PT ;  /* 0x7e8000001300780b */ /* 0x004fe40003f84000 */
[----:B------:R-:W-:-:S03]  /*0b00*/  FSETP.GT.AND P6, PT, R40, 8.50705917302346158658e+37, PT ;  /* 0x7e8000002800780b */ /* 0x000fc60003fc4000 */
[----:B------:R-:W-:Y:S01]  /*0b10*/  @P5 FMUL R18, R18, 0.25 ;  /* 0x3e80000012125820 */ /* 0x000fe20000400000 */
[----:B------:R-:W-:Y:S02]  /*0b20*/  FSEL R44, R16, 1, P5 ;  /* 0x3f800000102c7808 */ /* 0x000fe40002800000 */
[C---:B------:R-:W-:Y:S02]  /*0b30*/  FSETP.GEU.AND P3, PT, R19.reuse, 1.175494350822287508e-38, PT ;  /* 0x008000001300780b */ /* 0x040fe40003f6e000 */
[C---:B------:R-:W-:Y:S01]  /*0b40*/  FSETP.GEU.AND P5, PT, R40.reuse, 1.175494350822287508e-38, PT ;  /* 0x008000002800780b */ /* 0x040fe20003fae000 */
[----:B------:R-:W0:Y:S02]  /*0b50*/  MUFU.RCP R41, R41 ;  /* 0x0000002900297308 */ /* 0x000e240000001000 */
[----:B------:R-:W-:Y:S02]  /*0b60*/  @P4 FMUL R19, R19, 0.25 ;  /* 0x3e80000013134820 */ /* 0x000fe40000400000 */
[----:B------:R-:W-:Y:S01]  /*0b70*/  @P6 FMUL R40, R40, 0.25 ;  /* 0x3e80000028286820 */ /* 0x000fe20000400000 */
[----:B---3--:R-:W-:Y:S01]  /*0b80*/  FADD R17, R37, 0.0010000000474974513054 ;  /* 0x3a83126f25117421 */ /* 0x008fe20000000000 */
[----:B------:R-:W-:-:S04]  /*0b90*/  @!P2 FMUL R18, R18, 16777216 ;  /* 0x4b8000001212a820 */ /* 0x000fc80000400000 */
[----:B------:R-:W-:Y:S02]  /*0ba0*/  @!P3 FMUL R19, R19, 16777216 ;  /* 0x4b8000001313b820 */ /* 0x000fe40000400000 */
[----:B------:R-:W-:Y:S01]  /*0bb0*/  @!P5 FMUL R40, R40, 16777216 ;  /* 0x4b8000002828d820 */ /* 0x000fe20000400000 */
[----:B------:R-:W1:Y:S01]  /*0bc0*/  MUFU.SQRT R17, R17 ;  /* 0x0000001100117308 */ /* 0x000e620000002000 */
[----:B------:R-:W-:Y:S01]  /*0bd0*/  FSEL R45, R16, 1, P6 ;  /* 0x3f800000102d7808 */ /* 0x000fe20003000000 */
[----:B0-----:R-:W-:-:S06]  /*0be0*/  FMUL R37, R41, R42 ;  /* 0x0000002a29257220 */ /* 0x001fcc0000400000 */
[----:B------:R4:W-:Y:S01]  /*0bf0*/  MUFU.RCP R39, R18 ;  /* 0x0000001200277308 */ /* 0x0009e20000001000 */
[----:B------:R-:W-:-:S07]  /*0c00*/  FSEL R42, R16, 1, P4 ;  /* 0x3f800000102a7808 */ /* 0x000fce0002000000 */
[----:B------:R-:W0:Y:S01]  /*0c10*/  MUFU.RCP R19, R19 ;  /* 0x0000001300137308 */ /* 0x000e220000001000 */
[----:B----4-:R-:W-:-:S07]  /*0c20*/  FADD R18, R38, 0.0010000000474974513054 ;  /* 0x3a83126f26127421 */ /* 0x010fce0000000000 */
[----:B------:R-:W2:Y:S01]  /*0c30*/  MUFU.RCP R40, R40 ;  /* 0x0000002800287308 */ /* 0x000ea20000001000 */
[----:B------:R-:W-:Y:S01]  /*0c40*/  @!P5 FMUL R45, R45, 16777216 ;  /* 0x4b8000002d2dd820 */ /* 0x000fe20000400000 */
[----:B------:R-:W-:-:S06]  /*0c50*/  @!P3 FMUL R42, R42, 16777216 ;  /* 0x4b8000002a2ab820 */ /* 0x000fcc0000400000 */
[----:B------:R-:W3:Y:S01]  /*0c60*/  MUFU.SQRT R18, R18 ;  /* 0x0000001200127308 */ /* 0x000ee20000002000 */
[----:B------:R-:W-:Y:S01]  /*0c70*/  FADD R43, R43, 0.0010000000474974513054 ;  /* 0x3a83126f2b2b7421 */ /* 0x000fe20000000000 */
[----:B------:R-:W-:Y:S01]  /*0c80*/  FADD R41, R36, 0.0010000000474974513054 ;  /* 0x3a83126f24297421 */ /* 0x000fe20000000000 */
[----:B-1----:R-:W-:Y:S01]  /*0c90*/  FSETP.GT.AND P3, PT, R17, 8.50705917302346158658e+37, PT ;  /* 0x7e8000001100780b */ /* 0x002fe20003f64000 */
[----:B0-----:R-:W-:Y:S01]  /*0ca0*/  FMUL R38, R19, R42 ;  /* 0x0000002a13267220 */ /* 0x001fe20000400000 */
[----:B------:R-:W-:Y:S01]  /*0cb0*/  FSETP.GEU.AND P6, PT, R17, 1.175494350822287508e-38, PT ;  /* 0x008000001100780b */ /* 0x000fe20003fce000 */
[----:B--2---:R-:W-:Y:S02]  /*0cc0*/  FMUL R36, R40, R45 ;  /* 0x0000002d28247220 */ /* 0x004fe40000400000 */
[----:B------:R-:W0:Y:S01]  /*0cd0*/  MUFU.SQRT R19, R43 ;  /* 0x0000002b00137308 */ /* 0x000e220000002000 */
[----:B------:R-:W-:Y:S02]  /*0ce0*/  MOV R26, RZ ;  /* 0x000000ff001a7202 */ /* 0x000fe40000000f00 */
[----:B------:R-:W-:-:S02]  /*0cf0*/  FSEL R40, R16, 1, P3 ;  /* 0x3f80000010287808 */ /* 0x000fc40001800000 */
[----:B---3--:R-:W-:-:S03]  /*0d00*/  FSETP.GT.AND P5, PT, R18, 8.50705917302346158658e+37, PT ;  /* 0x7e8000001200780b */ /* 0x008fc60003fa4000 */
[----:B------:R-:W1:Y:S01]  /*0d10*/  MUFU.SQRT R45, R41 ;  /* 0x00000029002d7308 */ /* 0x000e620000002000 */
[----:B------:R2:W3:Y:S01]  /*0d20*/  @!P1 LDG.E.EL R26, desc[UR4][R28.64] ;  /* 0x000000041c1a9981 */ /* 0x0004e2000c2e1900 */
[----:B------:R-:W-:Y:S01]  /*0d30*/  @P3 FMUL R17, R17, 0.25 ;  /* 0x3e80000011113820 */ /* 0x000fe20000400000 */
[----:B------:R-:W-:Y:S01]  /*0d40*/  @!P6 FMUL R40, R40, 16777216 ;  /* 0x4b8000002828e820 */ /* 0x000fe20000400000 */
[----:B------:R-:W-:Y:S02]  /*0d50*/  @!P2 FMUL R44, R44, 16777216 ;  /* 0x4b8000002c2ca820 */ /* 0x000fe40000400000 */
[----:B------:R-:W-:Y:S01]  /*0d60*/  @!P6 FMUL R17, R17, 16777216 ;  /* 0x4b8000001111e820 */ /* 0x000fe20000400000 */
[----:B0-----:R-:W-:Y:S01]  /*0d70*/  FSETP.GT.AND P4, PT, R19, 8.50705917302346158658e+37, PT ;  /* 0x7e8000001300780b */ /* 0x001fe20003f84000 */
[----:B--2---:R-:W0:Y:S01]  /*0d80*/  LDC.64 R28, c[0x0][0x210] ;  /* 0x00008400ff1c7b82 */ /* 0x004e220000000a00 */
[C---:B------:R-:W-:Y:S02]  /*0d90*/  FSETP.GEU.AND P2, PT, R18.reuse, 1.175494350822287508e-38, PT ;  /* 0x008000001200780b */ /* 0x040fe40003f4e000 */
[----:B-1----:R-:W-:Y:S01]  /*0da0*/  FSETP.GT.AND P6, PT, R45, 8.50705917302346158658e+37, PT ;  /* 0x7e8000002d00780b */ /* 0x002fe20003fc4000 */
[----:B------:R-:W-:Y:S01]  /*0db0*/  @P5 FMUL R18, R18, 0.25 ;  /* 0x3e80000012125820 */ /* 0x000fe20000400000 */
[----:B------:R-:W-:-:S02]  /*0dc0*/  FSEL R41, R16, 1, P5 ;  /* 0x3f80000010297808 */ /* 0x000fc40002800000 */
[----:B------:R-:W-:Y:S02]  /*0dd0*/  FSETP.GEU.AND P3, PT, R19, 1.175494350822287508e-38, PT ;  /* 0x008000001300780b */ /* 0x000fe40003f6e000 */
[----:B------:R-:W-:Y:S01]  /*0de0*/  FSETP.GEU.AND P5, PT, R45, 1.175494350822287508e-38, PT ;  /* 0x008000002d00780b */ /* 0x000fe20003fae000 */
[----:B------:R-:W1:Y:S02]  /*0df0*/  MUFU.RCP R17, R17 ;  /* 0x0000001100117308 */ /* 0x000e640000001000 */
[----:B------:R-:W-:Y:S02]  /*0e00*/  @P4 FMUL R19, R19, 0.25 ;  /* 0x3e80000013134820 */ /* 0x000fe40000400000 */
[----:B------:R-:W-:Y:S02]  /*0e10*/  @!P2 FMUL R18, R18, 16777216 ;  /* 0x4b8000001212a820 */ /* 0x000fe40000400000 */
[----:B------:R-:W-:Y:S01]  /*0e20*/  @P6 FMUL R45, R45, 0.25 ;  /* 0x3e8000002d2d6820 */ /* 0x000fe20000400000 */
[----:B------:R-:W-:-:S02]  /*0e30*/  CS2R R12, SRZ ;  /* 0x00000000000c7805 */ /* 0x000fc4000001ff00 */
[----:B------:R-:W-:Y:S01]  /*0e40*/  CS2R R14, SRZ ;  /* 0x00000000000e7805 */ /* 0x000fe2000001ff00 */
[----:B------:R-:W-:Y:S02]  /*0e50*/  @!P3 FMUL R19, R19, 16777216 ;  /* 0x4b8000001313b820 */ /* 0x000fe40000400000 */
[----:B------:R-:W-:Y:S01]  /*0e60*/  @!P5 FMUL R45, R45, 16777216 ;  /* 0x4b8000002d2dd820 */ /* 0x000fe20000400000 */
[----:B0-----:R-:W-:Y:S01]  /*0e70*/  IMAD.WIDE R28, R0, 0x4, R28 ;  /* 0x00000004001c7825 */ /* 0x001fe200078e021c */
[----:B------:R-:W0:Y:S03]  /*0e80*/  MUFU.RCP R18, R18 ;  /* 0x0000001200127308 */ /* 0x000e260000001000 */
[----:B-1----:R-:W-:Y:S01]  /*0e90*/  FMUL R40, R17, R40 ;  /* 0x0000002811287220 */ /* 0x002fe20000400000 */
[C---:B------:R-:W-:Y:S01]  /*0ea0*/  FSEL R17, R16.reuse, 1, P4 ;  /* 0x3f80000010117808 */ /* 0x040fe20002000000 */
[----:B------:R-:W2:Y:S03]  /*0eb0*/  @!P1 LDG.E.128 R12, desc[UR4][R28.64] ;  /* 0x000000041c0c9981 */ /* 0x000ea6000c1e1d00 */
[----:B------:R1:W4:Y:S01]  /*0ec0*/  MUFU.RCP R42, R19 ;  /* 0x00000013002a7308 */ /* 0x0003220000001000 */
[----:B------:R-:W-:-:S07]  /*0ed0*/  FSEL R16, R16, 1, P6 ;  /* 0x3f80000010107808 */ /* 0x000fce0003000000 */
[----:B------:R-:W5:Y:S01]  /*0ee0*/  MUFU.RCP R43, R45 ;  /* 0x0000002d002b7308 */ /* 0x000f620000001000 */
[----:B------:R-:W-:Y:S01]  /*0ef0*/  @!P2 FMUL R41, R41, 16777216 ;  /* 0x4b8000002929a820 */ /* 0x000fe20000400000 */
[----:B------:R-:W-:Y:S01]  /*0f00*/  @!P3 FMUL R17, R17, 16777216 ;  /* 0x4b8000001111b820 */ /* 0x000fe20000400000 */
[----:B------:R-:W-:Y:S02]  /*0f10*/  @!P5 FMUL R16, R16, 16777216 ;  /* 0x4b8000001010d820 */ /* 0x000fe40000400000 */
[----:B0-----:R-:W-:Y:S01]  /*0f20*/  FMUL R41, R18, R41 ;  /* 0x0000002912297220 */ /* 0x001fe20000400000 */
[----:B-1----:R-:W-:Y:S01]  /*0f30*/  CS2R R18, SRZ ;  /* 0x0000000000127805 */ /* 0x002fe2000001ff00 */
[----:B----4-:R-:W-:Y:S01]  /*0f40*/  FMUL R42, R42, R17 ;  /* 0x000000112a2a7220 */ /* 0x010fe20000400000 */
[----:B-----5:R-:W-:Y:S01]  /*0f50*/  FMUL R43, R43, R16 ;  /* 0x000000102b2b7220 */ /* 0x020fe20000400000 */
[----:B------:R-:W-:-:S06]  /*0f60*/  CS2R R16, SRZ ;  /* 0x0000000000107805 */ /* 0x000fcc000001ff00 */
[----:B------:R-:W4:Y:S01]  /*0f70*/  @!P0 LDG.E.128 R16, desc[UR4][R28.64+0x800] ;  /* 0x000800041c108981 */ /* 0x000f22000c1e1d00 */
[----:B------:R-:W-:Y:S01]  /*0f80*/  FMUL R39, R39, R44 ;  /* 0x0000002c27277220 */ /* 0x000fe20000400000 */
[----:B--2---:R-:W-:Y:S01]  /*0f90*/  FADD R44, -R33, R12 ;  /* 0x0000000c212c7221 */ /* 0x004fe20000000100 */
[----:B------:R-:W-:Y:S02]  /*0fa0*/  FADD R2, -R2, R13 ;  /* 0x0000000d02027221 */ /* 0x000fe40000000100 */
[----:B------:R-:W0:Y:S01]  /*0fb0*/  LDC.64 R12, c[0x0][0x238] ;  /* 0x00008e00ff0c7b82 */ /* 0x000e220000000a00 */
[----:B------:R-:W-:Y:S01]  /*0fc0*/  FADD R3, -R3, R14 ;  /* 0x0000000e03037221 */ /* 0x000fe20000000100 */
[----:B------:R-:W-:Y:S01]  /*0fd0*/  FADD R15, -R4, R15 ;  /* 0x0000000f040f7221 */ /* 0x000fe20000000100 */
[----:B------:R-:W-:Y:S01]  /*0fe0*/  FMUL R37, R37, R44 ;  /* 0x0000002c25257220 */ /* 0x000fe20000400000 */
[----:B------:R-:W-:Y:S01]  /*0ff0*/  FMUL R2, R39, R2 ;  /* 0x0000000227027220 */ /* 0x000fe20000400000 */
[----:B------:R-:W-:Y:S01]  /*1000*/  FMUL R3, R38, R3 ;  /* 0x0000000326037220 */ /* 0x000fe20000400000 */
[----:B------:R-:W-:Y:S01]  /*1010*/  FMUL R36, R36, R15 ;  /* 0x0000000f24247220 */ /* 0x000fe20000400000 */
[----:B---3--:R-:W-:Y:S01]  /*1020*/  FFMA R9, R37, R9, R26 ;  /* 0x0000000925097223 */ /* 0x008fe2000000001a */
[----:B------:R-:W-:Y:S01]  /*1030*/  FFMA R10, R2, R10, R25 ;  /* 0x0000000a020a7223 */ /* 0x000fe20000000019 */
[----:B------:R-:W-:Y:S01]  /*1040*/  FFMA R30, R3, R11, R30 ;  /* 0x0000000b031e7223 */ /* 0x000fe2000000001e */
[----:B------:R-:W-:-:S02]  /*1050*/  FFMA R20, R36, R20, R27 ;  /* 0x0000001424147223 */ /* 0x000fc4000000001b */
[C---:B------:R-:W-:Y:S02]  /*1060*/  FSETP.GEU.AND P5, PT, R9.reuse, RZ, PT ;  /* 0x000000ff0900720b */ /* 0x040fe40003fae000 */
[----:B------:R-:W-:Y:S02]  /*1070*/  FSETP.GEU.AND P3, PT, R30, RZ, PT ;  /* 0x000000ff1e00720b */ /* 0x000fe40003f6e000 */
[----:B------:R-:W-:Y:S02]  /*1080*/  FSETP.GEU.AND P2, PT, R20, RZ, PT ;  /* 0x000000ff1400720b */ /* 0x000fe40003f4e000 */
[----:B------:R-:W-:Y:S02]  /*1090*/  FSETP.GEU.AND P4, PT, R10, RZ, PT ;  /* 0x000000ff0a00720b */ /* 0x000fe40003f8e000 */
[----:B------:R-:W-:Y:S01]  /*10a0*/  SEL R4, R9, RZ, P5 ;  /* 0x000000ff09047207 */ /* 0x000fe20002800000 */
[----:B0-----:R-:W-:-:S04]  /*10b0*/  IMAD.WIDE R12, R0, 0x4, R12 ;  /* 0x00000004000c7825 */ /* 0x001fc800078e020c */
[----:B----4-:R-:W-:Y:S01]  /*10c0*/  FADD R8, -R8, R19 ;  /* 0x0000001308087221 */ /* 0x010fe20000000100 */
[----:B------:R-:W-:Y:S01]  /*10d0*/  FADD R7, -R7, R18 ;  /* 0x0000001207077221 */ /* 0x000fe20000000100 */
[----:B------:R-:W-:Y:S01]  /*10e0*/  FADD R6, -R6, R17 ;  /* 0x0000001106067221 */ /* 0x000fe20000000100 */
[----:B------:R-:W-:Y:S01]  /*10f0*/  FADD R5, -R5, R16 ;  /* 0x0000001005057221 */ /* 0x000fe20000000100 */
[----:B------:R-:W-:Y:S01]  /*1100*/  FMUL R8, R43, R8 ;  /* 0x000000082b087220 */ /* 0x000fe20000400000 */
[----:B------:R-:W-:Y:S01]  /*1110*/  FMUL R3, R42, R7 ;  /* 0x000000072a037220 */ /* 0x000fe20000400000 */
[----:B------:R-:W-:Y:S01]  /*1120*/  FMUL R2, R41, R6 ;  /* 0x0000000629027220 */ /* 0x000fe20000400000 */
[----:B------:R-:W-:Y:S01]  /*1130*/  FMUL R11, R40, R5 ;  /* 0x00000005280b7220 */ /* 0x000fe20000400000 */
[----:B------:R-:W-:Y:S01]  /*1140*/  SEL R7, R20, RZ, P2 ;  /* 0x000000ff14077207 */ /* 0x000fe20001000000 */
[----:B------:R-:W-:Y:S01]  /*1150*/  FFMA R8, R8, R24, R35 ;  /* 0x0000001808087223 */ /* 0x000fe20000000023 */
[----:B------:R-:W-:Y:S01]  /*1160*/  SEL R6, R30, RZ, P3 ;  /* 0x000000ff1e067207 */ /* 0x000fe20001800000 */
[----:B------:R-:W-:Y:S01]  /*1170*/  FFMA R3, R3, R23, R34 ;  /* 0x0000001703037223 */ /* 0x000fe20000000022 */
[----:B------:R-:W-:Y:S01]  /*1180*/  SEL R5, R10, RZ, P4 ;  /* 0x000000ff0a057207 */ /* 0x000fe20002000000 */
[----:B------:R-:W-:Y:S01]  /*1190*/  FFMA R2, R2, R22, R31 ;  /* 0x0000001602027223 */ /* 0x000fe2000000001f */
[----:B------:R-:W-:-:S02]  /*11a0*/  FFMA R11, R11, R21, R32 ;  /* 0x000000150b0b7223 */ /* 0x000fc40000000020 */
[----:B------:R-:W-:Y:S01]  /*11b0*/  FSETP.GEU.AND P2, PT, R3, RZ, PT ;  /* 0x000000ff0300720b */ /* 0x000fe20003f4e000 */
[----:B------:R0:W-:Y:S01]  /*11c0*/  @!P1 STG.E.128 desc[UR4][R12.64], R4 ;  /* 0x000000040c009986 */ /* 0x0001e2000c101d04 */
[----:B------:R-:W-:Y:S02]  /*11d0*/  FSETP.GEU.AND P1, PT, R8, RZ, PT ;  /* 0x000000ff0800720b */ /* 0x000fe40003f2e000 */
[----:B------:R-:W-:Y:S02]  /*11e0*/  FSETP.GEU.AND P3, PT, R2, RZ, PT ;  /* 0x000000ff0200720b */ /* 0x000fe40003f6e000 */
[----:B------:R-:W-:Y:S02]  /*11f0*/  FSETP.GEU.AND P4, PT, R11, RZ, PT ;  /* 0x000000ff0b00720b */ /* 0x000fe40003f8e000 */
[----:B------:R-:W-:Y:S02]  /*1200*/  SEL R19, R8, RZ, P1 ;  /* 0x000000ff08137207 */ /* 0x000fe40000800000 */
[----:B------:R-:W-:-:S02]  /*1210*/  SEL R18, R3, RZ, P2 ;  /* 0x000000ff03127207 */ /* 0x000fc40001000000 */
[----:B------:R-:W-:Y:S02]  /*1220*/  SEL R17, R2, RZ, P3 ;  /* 0x000000ff02117207 */ /* 0x000fe40001800000 */
[----:B------:R-:W-:Y:S01]  /*1230*/  SEL R16, R11, RZ, P4 ;  /* 0x000000ff0b107207 */ /* 0x000fe20002000000 */
[----:B0-----:R-:W-:Y:S06]  /*1240*/  @P0 EXIT ;  /* 0x000000000000094d */ /* 0x001fec0003800000 */
[----:B------:R-:W-:Y:S01]  /*1250*/  STG.E.128 desc[UR4][R12.64+0x800], R16 ;  /* 0x000800100c007986 */ /* 0x000fe2000c101d04 */
[----:B------:R-:W-:Y:S05]  /*1260*/  EXIT ;  /* 0x000000000000794d */ /* 0x000fea0003800000 */
.L_x_0:
[----:B------:R-:W-:-:S00]  /*1270*/  BRA `(.L_x_0) ;  /* 0xfffffffc00fc7947 */ /* 0x000fc0000383ffff */
[----:B------:R-:W-:-:S00]  /*1280*/  NOP ;  /* 0x0000000000007918 */ /* 0x000fc00000000000 */
[----:B------:R-:W-:-:S00]  /*1290*/  NOP ;  /* 0x0000000000007918 */ /* 0x000fc00000000000 */
[----:B------:R-:W-:-:S00]  /*12a0*/  NOP ;  /* 0x0000000000007918 */ /* 0x000fc00000000000 */
[----:B------:R-:W-:-:S00]  /*12b0*/  NOP ;  /* 0x0000000000007918 */ /* 0x000fc00000000000 */
[----:B------:R-:W-:-:S00]  /*12c0*/  NOP ;  /* 0x0000000000007918 */ /* 0x000fc00000000000 */
[----:B------:R-:W-:-:S00]  /*12d0*/  NOP ;  /* 0x0000000000007918 */ /* 0x000fc00000000000 */
[----:B------:R-:W-:-:S00]  /*12e0*/  NOP ;  /* 0x0000000000007918 */ /* 0x000fc00000000000 */
[----:B------:R-:W-:-:S00]  /*12f0*/  NOP ;  /* 0x0000000000007918 */ /* 0x000fc00000000000 */
.L_x_1:


//--------------------- .nv.global.init           --------------------------
	.section	.nv.global.init,"aw",@progbits
.nv.global.init:
	.type		_$_str,@object
	.size		_$_str,(_$_str_$_2 - _$_str)
_$_str:
        /*0000*/ 	.byte	0x5f, 0x5f, 0x43, 0x55, 0x44, 0x41, 0x5f, 0x46, 0x54, 0x5a, 0x00
	.type		_$_str_$_2,@object
	.size		_$_str_$_2,(.L_1 - _$_str_$_2)
_$_str_$_2:
        /*000b*/ 	.byte	0x5f, 0x5f, 0x43, 0x55, 0x44, 0x41, 0x5f, 0x50, 0x52, 0x45, 0x43, 0x5f, 0x53, 0x51, 0x52, 0x54
        /*001b*/ 	.byte	0x00
.L_1:


//--------------------- .nv.constant0.triton_poi_fused__native_batch_norm_legit_no_training_relu_13 --------------------------
	.section	.nv.constant0.triton_poi_fused__native_batch_norm_legit_no_training_relu_13,"a",@progbits
	.sectionflags	@""
	.align	4
.nv.constant0.triton_poi_fused__native_batch_norm_legit_no_training_relu_13:
	.zero		580
